	.headerflags	@"EF_CUDA_TEXMODE_UNIFIED EF_CUDA_64BIT_ADDRESS EF_CUDA_ACCELERATORS EF_CUDA_SM90 EF_CUDA_VIRTUAL_SM(EF_CUDA_SM90)"
	.elftype	@"ET_EXEC"


//--------------------- .nv.info                  --------------------------
	.section	.nv.info,"",@"SHT_CUDA_INFO"
	.align	4


	//----- nvinfo : EIATTR_REGCOUNT
	.align		4
        /*0000*/ 	.byte	0x04, 0x2f
        /*0002*/ 	.short	(.L_3 - .L_2)
	.align		4
.L_2:
        /*0004*/ 	.word	index@(triton_poi_fused__native_batch_norm_legit_no_training_add_relu_12)
        /*0008*/ 	.word	0x0000001e


	//----- nvinfo : EIATTR_MIN_STACK_SIZE
	.align		4
.L_3:
        /*000c*/ 	.byte	0x04, 0x12
        /*000e*/ 	.short	(.L_5 - .L_4)
	.align		4
.L_4:
        /*0010*/ 	.word	index@(triton_poi_fused__native_batch_norm_legit_no_training_add_relu_12)
        /*0014*/ 	.word	0x00000000


	//----- nvinfo : EIATTR_FRAME_SIZE
	.align		4
.L_5:
        /*0018*/ 	.byte	0x04, 0x11
        /*001a*/ 	.short	(.L_7 - .L_6)
	.align		4
.L_6:
        /*001c*/ 	.word	index@(triton_poi_fused__native_batch_norm_legit_no_training_add_relu_12)
        /*0020*/ 	.word	0x00000000


	//----- nvinfo : EIATTR_MIN_STACK_SIZE
	.align		4
.L_7:
        /*0024*/ 	.byte	0x04, 0x12
        /*0026*/ 	.short	(.L_9 - .L_8)
	.align		4
.L_8:
        /*0028*/ 	.word	index@(triton_poi_fused__native_batch_norm_legit_no_training_add_relu_12)
        /*002c*/ 	.word	0x00000000
.L_9:


//--------------------- .nv.info.triton_poi_fused__native_batch_norm_legit_no_training_add_relu_12 --------------------------
	.section	.nv.info.triton_poi_fused__native_batch_norm_legit_no_training_add_relu_12,"",@"SHT_CUDA_INFO"
	.sectionflags	@""
	.align	4


	//----- nvinfo : EIATTR_CUDA_API_VERSION
	.align		4
        /*0000*/ 	.byte	0x04, 0x37
        /*0002*/ 	.short	(.L_11 - .L_10)
.L_10:
        /*0004*/ 	.word	0x0000007c


	//----- nvinfo : EIATTR_KPARAM_INFO
	.align		4
.L_11:
        /*0008*/ 	.byte	0x04, 0x17
        /*000a*/ 	.short	(.L_13 - .L_12)
.L_12:
        /*000c*/ 	.word	0x00000000
        /*0010*/ 	.short	0x0007
        /*0012*/ 	.short	0x0038
        /*0014*/ 	.byte	0x00, 0xf0, 0x11, 0x00


	//----- nvinfo : EIATTR_KPARAM_INFO
	.align		4
.L_13:
        /*0018*/ 	.byte	0x04, 0x17
        /*001a*/ 	.short	(.L_15 - .L_14)
.L_14:
        /*001c*/ 	.word	0x00000000
        /*0020*/ 	.short	0x0006
        /*0022*/ 	.short	0x0030
        /*0024*/ 	.byte	0x00, 0xf4, 0x21, 0x00


	//----- nvinfo : EIATTR_KPARAM_INFO
	.align		4
.L_15:
        /*0028*/ 	.byte	0x04, 0x17
        /*002a*/ 	.short	(.L_17 - .L_16)
.L_16:
        /*002c*/ 	.word	0x00000000
        /*0030*/ 	.short	0x0005
        /*0032*/ 	.short	0x0028
        /*0034*/ 	.byte	0x00, 0xf4, 0x21, 0x00


	//----- nvinfo : EIATTR_KPARAM_INFO
	.align		4
.L_17:
        /*0038*/ 	.byte	0x04, 0x17
        /*003a*/ 	.short	(.L_19 - .L_18)
.L_18:
        /*003c*/ 	.word	0x00000000
        /*0040*/ 	.short	0x0004
        /*0042*/ 	.short	0x0020
        /*0044*/ 	.byte	0x00, 0xf4, 0x21, 0x00


	//----- nvinfo : EIATTR_KPARAM_INFO
	.align		4
.L_19:
        /*0048*/ 	.byte	0x04, 0x17
        /*004a*/ 	.short	(.L_21 - .L_20)
.L_20:
        /*004c*/ 	.word	0x00000000
        /*0050*/ 	.short	0x0003
        /*0052*/ 	.short	0x0018
        /*0054*/ 	.byte	0x00, 0xf4, 0x21, 0x00


	//----- nvinfo : EIATTR_KPARAM_INFO
	.align		4
.L_21:
        /*0058*/ 	.byte	0x04, 0x17
        /*005a*/ 	.short	(.L_23 - .L_22)
.L_22:
        /*005c*/ 	.word	0x00000000
        /*0060*/ 	.short	0x0002
        /*0062*/ 	.short	0x0010
        /*0064*/ 	.byte	0x00, 0xf4, 0x21, 0x00


	//----- nvinfo : EIATTR_KPARAM_INFO
	.align		4
.L_23:
        /*0068*/ 	.byte	0x04, 0x17
        /*006a*/ 	.short	(.L_25 - .L_24)
.L_24:
        /*006c*/ 	.word	0x00000000
        /*0070*/ 	.short	0x0001
        /*0072*/ 	.short	0x0008
        /*0074*/ 	.byte	0x00, 0xf4, 0x21, 0x00


	//----- nvinfo : EIATTR_KPARAM_INFO
	.align		4
.L_25:
        /*0078*/ 	.byte	0x04, 0x17
        /*007a*/ 	.short	(.L_27 - .L_26)
.L_26:
        /*007c*/ 	.word	0x00000000
        /*0080*/ 	.short	0x0000
        /*0082*/ 	.short	0x0000
        /*0084*/ 	.byte	0x00, 0xf4, 0x21, 0x00


	//----- nvinfo : EIATTR_SPARSE_MMA_MASK
	.align		4
.L_27:
        /*0088*/ 	.byte	0x03, 0x50
        /*008a*/ 	.short	0x0000


	//----- nvinfo : EIATTR_MAXREG_COUNT
	.align		4
        /*008c*/ 	.byte	0x03, 0x1b
        /*008e*/ 	.short	0x00ff


	//----- nvinfo : EIATTR_EXIT_INSTR_OFFSETS
	.align		4
        /*0090*/ 	.byte	0x04, 0x1c
        /*0092*/ 	.short	(.L_29 - .L_28)


	//   ....[0]....
.L_28:
        /*0094*/ 	.word	0x00000620


	//----- nvinfo : EIATTR_REQNTID
	.align		4
.L_29:
        /*0098*/ 	.byte	0x04, 0x10
        /*009a*/ 	.short	(.L_31 - .L_30)
.L_30:
        /*009c*/ 	.word	0x00000080
        /*00a0*/ 	.word	0x00000001
        /*00a4*/ 	.word	0x00000001


	//----- nvinfo : EIATTR_CBANK_PARAM_SIZE
	.align		4
.L_31:
        /*00a8*/ 	.byte	0x03, 0x19
        /*00aa*/ 	.short	0x003c


	//----- nvinfo : EIATTR_PARAM_CBANK
	.align		4
        /*00ac*/ 	.byte	0x04, 0x0a
        /*00ae*/ 	.short	(.L_33 - .L_32)
	.align		4
.L_32:
        /*00b0*/ 	.word	index@(.nv.constant0.triton_poi_fused__native_batch_norm_legit_no_training_add_relu_12)
        /*00b4*/ 	.short	0x0210
        /*00b6*/ 	.short	0x003c


	//----- nvinfo : EIATTR_SW_WAR
	.align		4
.L_33:
        /*00b8*/ 	.byte	0x04, 0x36
        /*00ba*/ 	.short	(.L_35 - .L_34)
.L_34:
        /*00bc*/ 	.word	0x00000008
.L_35:


//--------------------- .nv.callgraph             --------------------------
	.section	.nv.callgraph,"",@"SHT_CUDA_CALLGRAPH"
	.align	4
	.sectionentsize	8
	.align		4
        /*0000*/ 	.word	0x00000000
	.align		4
        /*0004*/ 	.word	0xffffffff
	.align		4
        /*0008*/ 	.word	0x00000000
	.align		4
        /*000c*/ 	.word	0xfffffffe
	.align		4
        /*0010*/ 	.word	0x00000000
	.align		4
        /*0014*/ 	.word	0xfffffffd
	.align		4
        /*0018*/ 	.word	0x00000000
	.align		4
        /*001c*/ 	.word	0xfffffffc


//--------------------- .nv.constant4             --------------------------
	.section	.nv.constant4,"a",@progbits
	.align	8
	.align		8
.nv.constant4:
        /*0000*/ 	.dword	_$_str
	.align		8
        /*0008*/ 	.dword	_$_str_$_2


//--------------------- .text.triton_poi_fused__native_batch_norm_legit_no_training_add_relu_12 --------------------------
	.section	.text.triton_poi_fused__native_batch_norm_legit_no_training_add_relu_12,"ax",@progbits
	.align	128
        .global         triton_poi_fused__native_batch_norm_legit_no_training_add_relu_12
        .type           triton_poi_fused__native_batch_norm_legit_no_training_add_relu_12,@function
        .size           triton_poi_fused__native_batch_norm_legit_no_training_add_relu_12,(.L_x_1 - triton_poi_fused__native_batch_norm_legit_no_training_add_relu_12)
        .other          triton_poi_fused__native_batch_norm_legit_no_training_add_relu_12,@"STO_CUDA_ENTRY STV_DEFAULT"
triton_poi_fused__native_batch_norm_legit_no_training_add_relu_12:
.text.triton_poi_fused__native_batch_norm_legit_no_training_add_relu_12:
[----:B------:R-:W-:Y:S01]  /*0000*/  LDC R1, c[0x0][0x28] ;  /* 0x00000a00ff017b82 */ /* 0x000fe20000000800 */
[----:B------:R-:W1:Y:S07]  /*0010*/  S2R R0, SR_TID.X ;  /* 0x0000000000007919 */ /* 0x000e6e0000002100 */
[----:B------:R-:W2:Y:S01]  /*0020*/  LDC.64 R4, c[0x0][0x228] ;  /* 0x00008a00ff047b82 */ /* 0x000ea20000000a00 */
[----:B------:R-:W-:Y:S01]  /*0030*/  ULDC.64 UR4, c[0x0][0x208] ;  /* 0x0000820000047ab9 */ /* 0x000fe20000000a00 */
[----:B------:R-:W3:Y:S06]  /*0040*/  S2R R7, SR_CTAID.X ;  /* 0x0000000000077919 */ /* 0x000eec0000002500 */
[----:B------:R-:W4:Y:S08]  /*0050*/  LDC.64 R8, c[0x0][0x218] ;  /* 0x00008600ff087b82 */ /* 0x000f300000000a00 */
[----:B------:R-:W5:Y:S08]  /*0060*/  LDC.64 R12, c[0x0][0x220] ;  /* 0x00008800ff0c7b82 */ /* 0x000f700000000a00 */
[----:B------:R-:W5:Y:S01]  /*0070*/  LDC.64 R16, c[0x0][0x230] ;  /* 0x00008c00ff107b82 */ /* 0x000f620000000a00 */
[----:B-1----:R-:W-:-:S07]  /*0080*/  SHF.L.U32 R0, R0, 0x2, RZ ;  /* 0x0000000200007819 */ /* 0x002fce00000006ff */
[----:B------:R-:W1:Y:S01]  /*0090*/  LDC.64 R20, c[0x0][0x238] ;  /* 0x00008e00ff147b82 */ /* 0x000e620000000a00 */
[----:B---3--:R-:W-:Y:S02]  /*00a0*/  SHF.R.S32.HI R3, RZ, 0x16, R7 ;  /* 0x00000016ff037819 */ /* 0x008fe40000011407 */
[----:B------:R-:W-:Y:S02]  /*00b0*/  LOP3.LUT R0, R0, 0x1fc, RZ, 0xc0, !PT ;  /* 0x000001fc00007812 */ /* 0x000fe400078ec0ff */
[----:B------:R-:W-:-:S03]  /*00c0*/  SGXT R3, R3, 0x1 ;  /* 0x000000010303781a */ /* 0x000fc60000000200 */
[----:B------:R-:W3:Y:S01]  /*00d0*/  LDC.64 R24, c[0x0][0x210] ;  /* 0x00008400ff187b82 */ /* 0x000ee20000000a00 */
[----:B------:R-:W-:-:S04]  /*00e0*/  LEA R0, R7, R0, 0x9 ;  /* 0x0000000007007211 */ /* 0x000fc800078e48ff */
[----:B------:R-:W-:-:S04]  /*00f0*/  LEA.HI R3, R3, R0, RZ, 0x6 ;  /* 0x0000000003037211 */ /* 0x000fc800078f30ff */
[----:B------:R-:W-:-:S04]  /*0100*/  LOP3.LUT R3, R3, 0xffffffc0, RZ, 0xc0, !PT ;  /* 0xffffffc003037812 */ /* 0x000fc800078ec0ff */
[----:B------:R-:W-:-:S05]  /*0110*/  IADD3 R2, R0, -R3, RZ ;  /* 0x8000000300027210 */ /* 0x000fca0007ffe0ff */
[----:B--2---:R-:W-:-:S06]  /*0120*/  IMAD.WIDE R4, R2, 0x4, R4 ;  /* 0x0000000402047825 */ /* 0x004fcc00078e0204 */
[----:B------:R-:W2:Y:S01]  /*0130*/  LDG.E.EL.128 R4, desc[UR4][R4.64] ;  /* 0x0000000404047981 */ /* 0x000ea2000c2e1d00 */
[----:B----4-:R-:W-:-:S04]  /*0140*/  IMAD.WIDE R8, R0, 0x4, R8 ;  /* 0x0000000400087825 */ /* 0x010fc800078e0208 */
[C---:B-----5:R-:W-:Y:S02]  /*0150*/  IMAD.WIDE R12, R2.reuse, 0x4, R12 ;  /* 0x00000004020c7825 */ /* 0x060fe400078e020c */
[----:B------:R-:W4:Y:S04]  /*0160*/  LDG.E.128 R8, desc[UR4][R8.64] ;  /* 0x0000000408087981 */ /* 0x000f28000c1e1d00 */
[----:B------:R-:W4:Y:S01]  /*0170*/  LDG.E.EL.128 R12, desc[UR4][R12.64] ;  /* 0x000000040c0c7981 */ /* 0x000f22000c2e1d00 */
[----:B0-----:R-:W-:-:S04]  /*0180*/  IMAD.WIDE R16, R2, 0x4, R16 ;  /* 0x0000000402107825 */ /* 0x001fc800078e0210 */
[----:B-1----:R-:W-:Y:S02]  /*0190*/  IMAD.WIDE R20, R2, 0x4, R20 ;  /* 0x0000000402147825 */ /* 0x002fe400078e0214 */
[----:B------:R-:W5:Y:S02]  /*01a0*/  LDG.E.EL.128 R16, desc[UR4][R16.64] ;  /* 0x0000000410107981 */ /* 0x000f64000c2e1d00 */
[----:B---3--:R-:W-:Y:S02]  /*01b0*/  IMAD.WIDE R24, R0, 0x4, R24 ;  /* 0x0000000400187825 */ /* 0x008fe400078e0218 */
[----:B------:R-:W5:Y:S04]  /*01c0*/  LDG.E.EL.128 R20, desc[UR4][R20.64] ;  /* 0x0000000414147981 */ /* 0x000f68000c2e1d00 */
[----:B------:R-:W3:Y:S01]  /*01d0*/  LDG.E.128 R24, desc[UR4][R24.64] ;  /* 0x0000000418187981 */ /* 0x000ee2000c1e1d00 */
[----:B--2---:R-:W-:Y:S01]  /*01e0*/  FADD R2, R4, 9.9999997473787516356e-06 ;  /* 0x3727c5ac04027421 */ /* 0x004fe20000000000 */
[----:B------:R-:W-:-:S05]  /*01f0*/  FADD R3, R5, 9.9999997473787516356e-06 ;  /* 0x3727c5ac05037421 */ /* 0x000fca0000000000 */
[----:B------:R-:W0:Y:S01]  /*0200*/  MUFU.SQRT R2, R2 ;  /* 0x0000000200027308 */ /* 0x000e220000002000 */
[----:B------:R-:W-:Y:S01]  /*0210*/  FADD R6, R6, 9.9999997473787516356e-06 ;  /* 0x3727c5ac06067421 */ /* 0x000fe20000000000 */
[----:B------:R-:W-:-:S06]  /*0220*/  FADD R7, R7, 9.9999997473787516356e-06 ;  /* 0x3727c5ac07077421 */ /* 0x000fcc0000000000 */
[----:B------:R-:W1:Y:S08]  /*0230*/  MUFU.SQRT R3, R3 ;  /* 0x0000000300037308 */ /* 0x000e700000002000 */
[----:B------:R2:W3:Y:S01]  /*0240*/  MUFU.SQRT R4, R6 ;  /* 0x0000000600047308 */ /* 0x0004e20000002000 */
[----:B0-----:R-:W-:-:S07]  /*0250*/  FSETP.GT.AND P6, PT, R2, 8.50705917302346158658e+37, PT ;  /* 0x7e8000000200780b */ /* 0x001fce0003fc4000 */
[----:B------:R0:W4:Y:S01]  /*0260*/  MUFU.SQRT R5, R7 ;  /* 0x0000000700057308 */ /* 0x0001220000002000 */
[----:B--2---:R-:W-:Y:S01]  /*0270*/  HFMA2.MMA R6, -RZ, RZ, 1.625, 0 ;  /* 0x3e800000ff067435 */ /* 0x004fe200000001ff */
[C---:B-1----:R-:W-:Y:S02]  /*0280*/  FSETP.GT.AND P4, PT, R3.reuse, 8.50705917302346158658e+37, PT ;  /* 0x7e8000000300780b */ /* 0x042fe40003f84000 */
[----:B------:R-:W-:Y:S02]  /*0290*/  FSETP.GEU.AND P5, PT, R2, 1.175494350822287508e-38, PT ;  /* 0x008000000200780b */ /* 0x000fe40003fae000 */
[----:B------:R-:W-:Y:S02]  /*02a0*/  FSETP.GEU.AND P3, PT, R3, 1.175494350822287508e-38, PT ;  /* 0x008000000300780b */ /* 0x000fe40003f6e000 */
[----:B---3--:R-:W-:Y:S01]  /*02b0*/  FSETP.GT.AND P2, PT, R4, 8.50705917302346158658e+37, PT ;  /* 0x7e8000000400780b */ /* 0x008fe20003f44000 */
[----:B------:R-:W-:Y:S01]  /*02c0*/  @P6 FMUL R2, R2, 0.25 ;  /* 0x3e80000002026820 */ /* 0x000fe20000400000 */
[----:B------:R-:W-:-:S02]  /*02d0*/  FSETP.GEU.AND P0, PT, R4, 1.175494350822287508e-38, PT ;  /* 0x008000000400780b */ /* 0x000fc40003f0e000 */
[----:B0-----:R-:W-:Y:S02]  /*02e0*/  FSEL R7, R6, 1, P6 ;  /* 0x3f80000006077808 */ /* 0x001fe40003000000 */
[C---:B----4-:R-:W-:Y:S02]  /*02f0*/  FSETP.GT.AND P1, PT, R5.reuse, 8.50705917302346158658e+37, PT ;  /* 0x7e8000000500780b */ /* 0x050fe40003f24000 */
[----:B------:R-:W-:Y:S01]  /*0300*/  FSETP.GEU.AND P6, PT, R5, 1.175494350822287508e-38, PT ;  /* 0x008000000500780b */ /* 0x000fe20003fce000 */
[----:B------:R-:W-:Y:S01]  /*0310*/  @P4 FMUL R3, R3, 0.25 ;  /* 0x3e80000003034820 */ /* 0x000fe20000400000 */
[----:B------:R-:W-:-:S03]  /*0320*/  @!P5 FMUL R2, R2, 16777216 ;  /* 0x4b8000000202d820 */ /* 0x000fc60000400000 */
[----:B------:R-:W-:Y:S01]  /*0330*/  @!P3 FMUL R3, R3, 16777216 ;  /* 0x4b8000000303b820 */ /* 0x000fe20000400000 */
[----:B------:R-:W-:-:S05]  /*0340*/  @P2 FMUL R4, R4, 0.25 ;  /* 0x3e80000004042820 */ /* 0x000fca0000400000 */
[----:B------:R-:W-:Y:S01]  /*0350*/  @P1 FMUL R5, R5, 0.25 ;  /* 0x3e80000005051820 */ /* 0x000fe20000400000 */
[----:B------:R-:W0:Y:S01]  /*0360*/  MUFU.RCP R2, R2 ;  /* 0x0000000200027308 */ /* 0x000e220000001000 */
[----:B------:R-:W-:Y:S02]  /*0370*/  @!P0 FMUL R4, R4, 16777216 ;  /* 0x4b80000004048820 */ /* 0x000fe40000400000 */
[----:B------:R-:W-:-:S05]  /*0380*/  @!P6 FMUL R5, R5, 16777216 ;  /* 0x4b8000000505e820 */ /* 0x000fca0000400000 */
[----:B------:R-:W1:Y:S01]  /*0390*/  MUFU.RCP R3, R3 ;  /* 0x0000000300037308 */ /* 0x000e620000001000 */
[----:B------:R-:W-:Y:S01]  /*03a0*/  FADD R10, R10, -R14 ;  /* 0x8000000e0a0a7221 */ /* 0x000fe20000000000 */
[----:B------:R-:W-:Y:S01]  /*03b0*/  FSEL R14, R6, 1, P4 ;  /* 0x3f800000060e7808 */ /* 0x000fe20002000000 */
[----:B------:R-:W-:-:S05]  /*03c0*/  FADD R9, R9, -R13 ;  /* 0x8000000d09097221 */ /* 0x000fca0000000000 */
[----:B------:R-:W2:Y:S01]  /*03d0*/  MUFU.RCP R4, R4 ;  /* 0x0000000400047308 */ /* 0x000ea20000001000 */
[----:B------:R-:W-:Y:S01]  /*03e0*/  @!P5 FMUL R7, R7, 16777216 ;  /* 0x4b8000000707d820 */ /* 0x000fe20000400000 */
[----:B------:R-:W-:Y:S01]  /*03f0*/  @!P3 FMUL R14, R14, 16777216 ;  /* 0x4b8000000e0eb820 */ /* 0x000fe20000400000 */
[----:B------:R-:W-:-:S05]  /*0400*/  FSEL R13, R6, 1, P2 ;  /* 0x3f800000060d7808 */ /* 0x000fca0001000000 */
[----:B------:R-:W3:Y:S01]  /*0410*/  MUFU.RCP R5, R5 ;  /* 0x0000000500057308 */ /* 0x000ee20000001000 */
[----:B------:R-:W-:Y:S01]  /*0420*/  FSEL R6, R6, 1, P1 ;  /* 0x3f80000006067808 */ /* 0x000fe20000800000 */
[----:B0-----:R-:W-:Y:S01]  /*0430*/  FMUL R7, R2, R7 ;  /* 0x0000000702077220 */ /* 0x001fe20000400000 */
[----:B-1----:R-:W-:Y:S01]  /*0440*/  FMUL R14, R3, R14 ;  /* 0x0000000e030e7220 */ /* 0x002fe20000400000 */
[----:B------:R-:W-:Y:S01]  /*0450*/  @!P0 FMUL R13, R13, 16777216 ;  /* 0x4b8000000d0d8820 */ /* 0x000fe20000400000 */
[----:B------:R-:W0:Y:S01]  /*0460*/  LDC.64 R2, c[0x0][0x240] ;  /* 0x00009000ff027b82 */ /* 0x000e220000000a00 */
[----:B------:R-:W-:Y:S01]  /*0470*/  @!P6 FMUL R6, R6, 16777216 ;  /* 0x4b8000000606e820 */ /* 0x000fe20000400000 */
[----:B------:R-:W-:Y:S01]  /*0480*/  FADD R11, R11, -R15 ;  /* 0x8000000f0b0b7221 */ /* 0x000fe20000000000 */
[----:B------:R-:W-:Y:S01]  /*0490*/  FADD R8, R8, -R12 ;  /* 0x8000000c08087221 */ /* 0x000fe20000000000 */
[----:B--2---:R-:W-:Y:S01]  /*04a0*/  FMUL R13, R4, R13 ;  /* 0x0000000d040d7220 */ /* 0x004fe20000400000 */
[----:B------:R-:W-:Y:S01]  /*04b0*/  FMUL R14, R14, R9 ;  /* 0x000000090e0e7220 */ /* 0x000fe20000400000 */
[----:B---3--:R-:W-:Y:S01]  /*04c0*/  FMUL R6, R5, R6 ;  /* 0x0000000605067220 */ /* 0x008fe20000400000 */
[----:B------:R-:W-:Y:S01]  /*04d0*/  FMUL R7, R7, R8 ;  /* 0x0000000807077220 */ /* 0x000fe20000400000 */
[----:B------:R-:W-:-:S02]  /*04e0*/  FMUL R13, R13, R10 ;  /* 0x0000000a0d0d7220 */ /* 0x000fc40000400000 */
[----:B------:R-:W-:Y:S01]  /*04f0*/  FMUL R6, R6, R11 ;  /* 0x0000000b06067220 */ /* 0x000fe20000400000 */
[----:B-----5:R-:W-:Y:S01]  /*0500*/  FFMA R7, R16, R7, R20 ;  /* 0x0000000710077223 */ /* 0x020fe20000000014 */
[----:B------:R-:W-:Y:S01]  /*0510*/  FFMA R14, R17, R14, R21 ;  /* 0x0000000e110e7223 */ /* 0x000fe20000000015 */
[----:B------:R-:W-:Y:S01]  /*0520*/  FFMA R13, R18, R13, R22 ;  /* 0x0000000d120d7223 */ /* 0x000fe20000000016 */
[----:B------:R-:W-:Y:S02]  /*0530*/  FFMA R6, R19, R6, R23 ;  /* 0x0000000613067223 */ /* 0x000fe40000000017 */
[----:B------:R-:W-:Y:S01]  /*0540*/  FSETP.GEU.AND P3, PT, R7, -R24, PT ;  /* 0x800000180700720b */ /* 0x000fe20003f6e000 */
[----:B------:R-:W-:Y:S01]  /*0550*/  FADD R7, R24, R7 ;  /* 0x0000000718077221 */ /* 0x000fe20000000000 */
[----:B------:R-:W-:Y:S01]  /*0560*/  FSETP.GEU.AND P2, PT, R14, -R25, PT ;  /* 0x800000190e00720b */ /* 0x000fe20003f4e000 */
[----:B------:R-:W-:Y:S01]  /*0570*/  FADD R14, R25, R14 ;  /* 0x0000000e190e7221 */ /* 0x000fe20000000000 */
[----:B------:R-:W-:Y:S01]  /*0580*/  FSETP.GEU.AND P1, PT, R13, -R26, PT ;  /* 0x8000001a0d00720b */ /* 0x000fe20003f2e000 */
[----:B------:R-:W-:Y:S01]  /*0590*/  FADD R13, R26, R13 ;  /* 0x0000000d1a0d7221 */ /* 0x000fe20000000000 */
[----:B------:R-:W-:Y:S01]  /*05a0*/  FSETP.GEU.AND P0, PT, R6, -R27, PT ;  /* 0x8000001b0600720b */ /* 0x000fe20003f0e000 */
[----:B------:R-:W-:Y:S01]  /*05b0*/  FADD R6, R27, R6 ;  /* 0x000000061b067221 */ /* 0x000fe20000000000 */
[----:B0-----:R-:W-:Y:S01]  /*05c0*/  IMAD.WIDE R2, R0, 0x4, R2 ;  /* 0x0000000400027825 */ /* 0x001fe200078e0202 */
[----:B------:R-:W-:-:S02]  /*05d0*/  SEL R8, R7, RZ, P3 ;  /* 0x000000ff07087207 */ /* 0x000fc40001800000 */
[----:B------:R-:W-:Y:S02]  /*05e0*/  SEL R9, R14, RZ, P2 ;  /* 0x000000ff0e097207 */ /* 0x000fe40001000000 */
[----:B------:R-:W-:Y:S02]  /*05f0*/  SEL R10, R13, RZ, P1 ;  /* 0x000000ff0d0a7207 */ /* 0x000fe40000800000 */
[----:B------:R-:W-:-:S05]  /*0600*/  SEL R11, R6, RZ, P0 ;  /* 0x000000ff060b7207 */ /* 0x000fca0000000000 */
[----:B------:R-:W-:Y:S01]  /*0610*/  STG.E.128 desc[UR4][R2.64], R8 ;  /* 0x0000000802007986 */ /* 0x000fe2000c101d04 */
[----:B------:R-:W-:Y:S05]  /*0620*/  EXIT ;  /* 0x000000000000794d */ /* 0x000fea0003800000 */
.L_x_0:
[----:B------:R-:W-:-:S00]  /*0630*/  BRA `(.L_x_0) ;  /* 0xfffffffc00fc7947 */ /* 0x000fc0000383ffff */
[----:B------:R-:W-:-:S00]  /*0640*/  NOP ;  /* 0x0000000000007918 */ /* 0x000fc00000000000 */
        /* <DEDUP_REMOVED lines=11> */
.L_x_1:


//--------------------- .nv.global.init           --------------------------
	.section	.nv.global.init,"aw",@progbits
.nv.global.init:
	.type		_$_str,@object
	.size		_$_str,(_$_str_$_2 - _$_str)
_$_str:
        /*0000*/ 	.byte	0x5f, 0x5f, 0x43, 0x55, 0x44, 0x41, 0x5f, 0x46, 0x54, 0x5a, 0x00
	.type		_$_str_$_2,@object
	.size		_$_str_$_2,(.L_1 - _$_str_$_2)
_$_str_$_2:
        /*000b*/ 	.byte	0x5f, 0x5f, 0x43, 0x55, 0x44, 0x41, 0x5f, 0x50, 0x52, 0x45, 0x43, 0x5f, 0x53, 0x51, 0x52, 0x54
        /*001b*/ 	.byte	0x00
.L_1:


//--------------------- .nv.constant0.triton_poi_fused__native_batch_norm_legit_no_training_add_relu_12 --------------------------
	.section	.nv.constant0.triton_poi_fused__native_batch_norm_legit_no_training_add_relu_12,"a",@progbits
	.sectionflags	@""
	.align	4
.nv.constant0.triton_poi_fused__native_batch_norm_legit_no_training_add_relu_12:
	.zero		588
